//
// Generated by NVIDIA NVVM Compiler
//
// Compiler Build ID: CL-36424714
// Cuda compilation tools, release 13.0, V13.0.88
// Based on NVVM 20.0.0
//

.version 9.0
.target sm_100
.address_size 64

	// .globl	_Z17matrixMultiplyGPUPKfS0_Pfi

.visible .entry _Z17matrixMultiplyGPUPKfS0_Pfi(
	.param .u64 .ptr .align 1 _Z17matrixMultiplyGPUPKfS0_Pfi_param_0,
	.param .u64 .ptr .align 1 _Z17matrixMultiplyGPUPKfS0_Pfi_param_1,
	.param .u64 .ptr .align 1 _Z17matrixMultiplyGPUPKfS0_Pfi_param_2,
	.param .u32 _Z17matrixMultiplyGPUPKfS0_Pfi_param_3
)
{
	.reg .pred 	%p<10>;
	.reg .b32 	%r<40>;
	.reg .b32 	%f<67>;
	.reg .b64 	%rd<67>;

	ld.param.u64 	%rd14, [_Z17matrixMultiplyGPUPKfS0_Pfi_param_0];
	ld.param.u64 	%rd15, [_Z17matrixMultiplyGPUPKfS0_Pfi_param_1];
	ld.param.u32 	%r18, [_Z17matrixMultiplyGPUPKfS0_Pfi_param_3];
	cvta.to.global.u64 	%rd1, %rd15;
	cvta.to.global.u64 	%rd2, %rd14;
	mov.u32 	%r19, %ctaid.y;
	mov.u32 	%r20, %ntid.y;
	mov.u32 	%r21, %tid.y;
	mad.lo.s32 	%r1, %r19, %r20, %r21;
	mov.u32 	%r22, %ctaid.x;
	mov.u32 	%r23, %ntid.x;
	mov.u32 	%r24, %tid.x;
	mad.lo.s32 	%r2, %r22, %r23, %r24;
	max.s32 	%r25, %r1, %r2;
	setp.ge.s32 	%p1, %r25, %r18;
	@%p1 bra 	$L__BB0_13;
	mul.lo.s32 	%r3, %r18, %r1;
	and.b32  	%r4, %r18, 7;
	setp.lt.u32 	%p2, %r18, 8;
	mov.f32 	%f66, 0f00000000;
	mov.b32 	%r38, 0;
	@%p2 bra 	$L__BB0_4;
	and.b32  	%r38, %r18, 2147483640;
	neg.s32 	%r36, %r38;
	mul.wide.s32 	%rd16, %r18, 4;
	add.s64 	%rd3, %rd1, %rd16;
	shl.b32 	%r7, %r18, 3;
	mul.wide.s32 	%rd17, %r18, 8;
	add.s64 	%rd4, %rd1, %rd17;
	mul.wide.s32 	%rd18, %r18, 12;
	add.s64 	%rd5, %rd1, %rd18;
	mul.wide.s32 	%rd19, %r18, 16;
	add.s64 	%rd6, %rd1, %rd19;
	mul.wide.s32 	%rd20, %r18, 20;
	add.s64 	%rd7, %rd1, %rd20;
	mul.wide.s32 	%rd21, %r18, 24;
	add.s64 	%rd8, %rd1, %rd21;
	mul.wide.s32 	%rd22, %r18, 28;
	add.s64 	%rd9, %rd1, %rd22;
	mul.wide.u32 	%rd23, %r3, 4;
	add.s64 	%rd24, %rd23, %rd2;
	add.s64 	%rd66, %rd24, 16;
	mov.f32 	%f66, 0f00000000;
	mov.u32 	%r35, %r2;
$L__BB0_3:
	.pragma "nounroll";
	mul.wide.s32 	%rd25, %r35, 4;
	add.s64 	%rd26, %rd3, %rd25;
	add.s64 	%rd27, %rd4, %rd25;
	add.s64 	%rd28, %rd5, %rd25;
	add.s64 	%rd29, %rd6, %rd25;
	add.s64 	%rd30, %rd7, %rd25;
	add.s64 	%rd31, %rd8, %rd25;
	add.s64 	%rd32, %rd9, %rd25;
	add.s64 	%rd33, %rd1, %rd25;
	ld.global.f32 	%f16, [%rd66+-16];
	ld.global.f32 	%f17, [%rd33];
	fma.rn.f32 	%f18, %f16, %f17, %f66;
	ld.global.f32 	%f19, [%rd66+-12];
	ld.global.f32 	%f20, [%rd26];
	fma.rn.f32 	%f21, %f19, %f20, %f18;
	ld.global.f32 	%f22, [%rd66+-8];
	ld.global.f32 	%f23, [%rd27];
	fma.rn.f32 	%f24, %f22, %f23, %f21;
	ld.global.f32 	%f25, [%rd66+-4];
	ld.global.f32 	%f26, [%rd28];
	fma.rn.f32 	%f27, %f25, %f26, %f24;
	ld.global.f32 	%f28, [%rd66];
	ld.global.f32 	%f29, [%rd29];
	fma.rn.f32 	%f30, %f28, %f29, %f27;
	ld.global.f32 	%f31, [%rd66+4];
	ld.global.f32 	%f32, [%rd30];
	fma.rn.f32 	%f33, %f31, %f32, %f30;
	ld.global.f32 	%f34, [%rd66+8];
	ld.global.f32 	%f35, [%rd31];
	fma.rn.f32 	%f36, %f34, %f35, %f33;
	ld.global.f32 	%f37, [%rd66+12];
	ld.global.f32 	%f38, [%rd32];
	fma.rn.f32 	%f66, %f37, %f38, %f36;
	add.s32 	%r36, %r36, 8;
	add.s32 	%r35, %r35, %r7;
	add.s64 	%rd66, %rd66, 32;
	setp.ne.s32 	%p3, %r36, 0;
	@%p3 bra 	$L__BB0_3;
$L__BB0_4:
	setp.eq.s32 	%p4, %r4, 0;
	@%p4 bra 	$L__BB0_12;
	and.b32  	%r13, %r18, 3;
	setp.lt.u32 	%p5, %r4, 4;
	@%p5 bra 	$L__BB0_7;
	add.s32 	%r27, %r38, %r3;
	mul.wide.u32 	%rd34, %r27, 4;
	add.s64 	%rd35, %rd2, %rd34;
	ld.global.f32 	%f40, [%rd35];
	mad.lo.s32 	%r28, %r38, %r18, %r2;
	mul.wide.s32 	%rd36, %r28, 4;
	add.s64 	%rd37, %rd1, %rd36;
	ld.global.f32 	%f41, [%rd37];
	fma.rn.f32 	%f42, %f40, %f41, %f66;
	cvt.u64.u32 	%rd38, %r3;
	cvt.u64.u32 	%rd39, %r38;
	add.s64 	%rd40, %rd39, %rd38;
	shl.b64 	%rd41, %rd40, 2;
	add.s64 	%rd42, %rd2, %rd41;
	ld.global.f32 	%f43, [%rd42+4];
	mul.wide.s32 	%rd43, %r18, 4;
	add.s64 	%rd44, %rd37, %rd43;
	ld.global.f32 	%f44, [%rd44];
	fma.rn.f32 	%f45, %f43, %f44, %f42;
	ld.global.f32 	%f46, [%rd42+8];
	add.s64 	%rd45, %rd44, %rd43;
	ld.global.f32 	%f47, [%rd45];
	fma.rn.f32 	%f48, %f46, %f47, %f45;
	ld.global.f32 	%f49, [%rd42+12];
	add.s64 	%rd46, %rd45, %rd43;
	ld.global.f32 	%f50, [%rd46];
	fma.rn.f32 	%f66, %f49, %f50, %f48;
	add.s32 	%r38, %r38, 4;
$L__BB0_7:
	setp.eq.s32 	%p6, %r13, 0;
	@%p6 bra 	$L__BB0_12;
	setp.eq.s32 	%p7, %r13, 1;
	@%p7 bra 	$L__BB0_10;
	add.s32 	%r29, %r38, %r3;
	mul.wide.u32 	%rd47, %r29, 4;
	add.s64 	%rd48, %rd2, %rd47;
	ld.global.f32 	%f52, [%rd48];
	mad.lo.s32 	%r30, %r38, %r18, %r2;
	mul.wide.s32 	%rd49, %r30, 4;
	add.s64 	%rd50, %rd1, %rd49;
	ld.global.f32 	%f53, [%rd50];
	fma.rn.f32 	%f54, %f52, %f53, %f66;
	cvt.u64.u32 	%rd51, %r3;
	cvt.u64.u32 	%rd52, %r38;
	add.s64 	%rd53, %rd52, %rd51;
	shl.b64 	%rd54, %rd53, 2;
	add.s64 	%rd55, %rd2, %rd54;
	ld.global.f32 	%f55, [%rd55+4];
	mul.wide.s32 	%rd56, %r18, 4;
	add.s64 	%rd57, %rd50, %rd56;
	ld.global.f32 	%f56, [%rd57];
	fma.rn.f32 	%f66, %f55, %f56, %f54;
	add.s32 	%r38, %r38, 2;
$L__BB0_10:
	and.b32  	%r31, %r18, 1;
	setp.eq.b32 	%p8, %r31, 1;
	not.pred 	%p9, %p8;
	@%p9 bra 	$L__BB0_12;
	add.s32 	%r32, %r38, %r3;
	mul.wide.u32 	%rd58, %r32, 4;
	add.s64 	%rd59, %rd2, %rd58;
	ld.global.f32 	%f57, [%rd59];
	mad.lo.s32 	%r33, %r38, %r18, %r2;
	mul.wide.s32 	%rd60, %r33, 4;
	add.s64 	%rd61, %rd1, %rd60;
	ld.global.f32 	%f58, [%rd61];
	fma.rn.f32 	%f66, %f57, %f58, %f66;
$L__BB0_12:
	ld.param.u64 	%rd65, [_Z17matrixMultiplyGPUPKfS0_Pfi_param_2];
	add.s32 	%r34, %r3, %r2;
	cvta.to.global.u64 	%rd62, %rd65;
	mul.wide.s32 	%rd63, %r34, 4;
	add.s64 	%rd64, %rd62, %rd63;
	st.global.f32 	[%rd64], %f66;
$L__BB0_13:
	ret;

}


// ===== COMPILED SASS (sm_100) =====

	.target	sm_100

	.elftype	@"ET_EXEC"


//--------------------- .note.nv.tkinfo           --------------------------
	.section	.note.nv.tkinfo,"",@"SHT_NOTE"
	.sectionflags	@"SHF_NOTE_NV_TKINFO"
	.tkinfo
        /*0018*/ 	.word	0x00000002
        /*0030*/ 	.string	""
        /*0030*/ 	.string	"ptxas"
        /*0030*/ 	.string	"Cuda compilation tools, release 13.0, V13.0.88"
        /*0030*/ 	.string	"Build cuda_13.0.r13.0/compiler.36424714_0"
        /*0030*/ 	.string	"-arch sm_100 -m 64 "



//--------------------- .note.nv.cuinfo           --------------------------
	.section	.note.nv.cuinfo,"",@"SHT_NOTE"
	.sectionflags	@"SHF_NOTE_NV_CUINFO"
        /*0018*/ 	.short	0x0002
        /*001a*/ 	.short	0x0064
        /*001c*/ 	.short	0x0082
	.zero		2


//--------------------- .nv.info                  --------------------------
	.section	.nv.info,"",@"SHT_CUDA_INFO"
	.align	4


	//----- nvinfo : EIATTR_REGCOUNT
	.align		4
        /*0000*/ 	.byte	0x04, 0x2f
        /*0002*/ 	.short	(.L_1 - .L_0)
	.align		4
.L_0:
        /*0004*/ 	.word	index@(_Z17matrixMultiplyGPUPKfS0_Pfi)
        /*0008*/ 	.word	0x0000001e


	//----- nvinfo : EIATTR_FRAME_SIZE
	.align		4
.L_1:
        /*000c*/ 	.byte	0x04, 0x11
        /*000e*/ 	.short	(.L_3 - .L_2)
	.align		4
.L_2:
        /*0010*/ 	.word	index@(_Z17matrixMultiplyGPUPKfS0_Pfi)
        /*0014*/ 	.word	0x00000000


	//----- nvinfo : EIATTR_MIN_STACK_SIZE
	.align		4
.L_3:
        /*0018*/ 	.byte	0x04, 0x12
        /*001a*/ 	.short	(.L_5 - .L_4)
	.align		4
.L_4:
        /*001c*/ 	.word	index@(_Z17matrixMultiplyGPUPKfS0_Pfi)
        /*0020*/ 	.word	0x00000000
.L_5:


//--------------------- .nv.compat                --------------------------
	.section	.nv.compat,"",@"SHT_CUDA_COMPAT_INFO"
	.align	4
        /*0000*/ 	.byte	0x02, 0x09, 0x00, 0x00, 0x02, 0x02, 0x01, 0x00, 0x02, 0x05, 0x05, 0x00, 0x03, 0x07, 0x01, 0x01
        /*0010*/ 	.byte	0x02, 0x03, 0x00, 0x00, 0x02, 0x06, 0x01, 0x00, 0x04, 0x0b, 0x08, 0x00, 0x09, 0x00, 0x00, 0x00
        /*0020*/ 	.byte	0x00, 0x00, 0x00, 0x00


//--------------------- .nv.info._Z17matrixMultiplyGPUPKfS0_Pfi --------------------------
	.section	.nv.info._Z17matrixMultiplyGPUPKfS0_Pfi,"",@"SHT_CUDA_INFO"
	.sectionflags	@""
	.align	4


	//----- nvinfo : EIATTR_CUDA_API_VERSION
	.align		4
        /*0000*/ 	.byte	0x04, 0x37
        /*0002*/ 	.short	(.L_7 - .L_6)
.L_6:
        /*0004*/ 	.word	0x00000082


	//----- nvinfo : EIATTR_KPARAM_INFO
	.align		4
.L_7:
        /*0008*/ 	.byte	0x04, 0x17
        /*000a*/ 	.short	(.L_9 - .L_8)
.L_8:
        /*000c*/ 	.word	0x00000000
        /*0010*/ 	.short	0x0003
        /*0012*/ 	.short	0x0018
        /*0014*/ 	.byte	0x00, 0xf0, 0x11, 0x00


	//----- nvinfo : EIATTR_KPARAM_INFO
	.align		4
.L_9:
        /*0018*/ 	.byte	0x04, 0x17
        /*001a*/ 	.short	(.L_11 - .L_10)
.L_10:
        /*001c*/ 	.word	0x00000000
        /*0020*/ 	.short	0x0002
        /*0022*/ 	.short	0x0010
        /*0024*/ 	.byte	0x00, 0xf5, 0x21, 0x00


	//----- nvinfo : EIATTR_KPARAM_INFO
	.align		4
.L_11:
        /*0028*/ 	.byte	0x04, 0x17
        /*002a*/ 	.short	(.L_13 - .L_12)
.L_12:
        /*002c*/ 	.word	0x00000000
        /*0030*/ 	.short	0x0001
        /*0032*/ 	.short	0x0008
        /*0034*/ 	.byte	0x00, 0xf5, 0x21, 0x00


	//----- nvinfo : EIATTR_KPARAM_INFO
	.align		4
.L_13:
        /*0038*/ 	.byte	0x04, 0x17
        /*003a*/ 	.short	(.L_15 - .L_14)
.L_14:
        /*003c*/ 	.word	0x00000000
        /*0040*/ 	.short	0x0000
        /*0042*/ 	.short	0x0000
        /*0044*/ 	.byte	0x00, 0xf5, 0x21, 0x00


	//----- nvinfo : EIATTR_SPARSE_MMA_MASK
	.align		4
.L_15:
        /*0048*/ 	.byte	0x03, 0x50
        /*004a*/ 	.short	0x0000


	//----- nvinfo : EIATTR_MAXREG_COUNT
	.align		4
        /*004c*/ 	.byte	0x03, 0x1b
        /*004e*/ 	.short	0x00ff


	//----- nvinfo : EIATTR_MERCURY_ISA_VERSION
	.align		4
        /*0050*/ 	.byte	0x03, 0x5f
        /*0052*/ 	.short	0x0101


	//----- nvinfo : EIATTR_VRC_CTA_INIT_COUNT
	.align		4
        /*0054*/ 	.byte	0x02, 0x4a
	.zero		1
	.zero		1


	//----- nvinfo : EIATTR_EXIT_INSTR_OFFSETS
	.align		4
        /*0058*/ 	.byte	0x04, 0x1c
        /*005a*/ 	.short	(.L_17 - .L_16)


	//   ....[0]....
.L_16:
        /*005c*/ 	.word	0x000000c0


	//   ....[1]....
        /*0060*/ 	.word	0x00000a90


	//----- nvinfo : EIATTR_CBANK_PARAM_SIZE
	.align		4
.L_17:
        /*0064*/ 	.byte	0x03, 0x19
        /*0066*/ 	.short	0x001c


	//----- nvinfo : EIATTR_PARAM_CBANK
	.align		4
        /*0068*/ 	.byte	0x04, 0x0a
        /*006a*/ 	.short	(.L_19 - .L_18)
	.align		4
.L_18:
        /*006c*/ 	.word	index@(.nv.constant0._Z17matrixMultiplyGPUPKfS0_Pfi)
        /*0070*/ 	.short	0x0380
        /*0072*/ 	.short	0x001c


	//----- nvinfo : EIATTR_SW_WAR
	.align		4
.L_19:
        /*0074*/ 	.byte	0x04, 0x36
        /*0076*/ 	.short	(.L_21 - .L_20)
.L_20:
        /*0078*/ 	.word	0x00000008
.L_21:


//--------------------- .nv.callgraph             --------------------------
	.section	.nv.callgraph,"",@"SHT_CUDA_CALLGRAPH"
	.align	4
	.sectionentsize	8
	.align		4
        /*0000*/ 	.word	0x00000000
	.align		4
        /*0004*/ 	.word	0xffffffff
	.align		4
        /*0008*/ 	.word	0x00000000
	.align		4
        /*000c*/ 	.word	0xfffffffe
	.align		4
        /*0010*/ 	.word	0x00000000
	.align		4
        /*0014*/ 	.word	0xfffffffd
	.align		4
        /*0018*/ 	.word	0x00000000
	.align		4
        /*001c*/ 	.word	0xfffffffc


//--------------------- .text._Z17matrixMultiplyGPUPKfS0_Pfi --------------------------
	.section	.text._Z17matrixMultiplyGPUPKfS0_Pfi,"ax",@progbits
	.align	128
        .global         _Z17matrixMultiplyGPUPKfS0_Pfi
        .type           _Z17matrixMultiplyGPUPKfS0_Pfi,@function
        .size           _Z17matrixMultiplyGPUPKfS0_Pfi,(.L_x_5 - _Z17matrixMultiplyGPUPKfS0_Pfi)
        .other          _Z17matrixMultiplyGPUPKfS0_Pfi,@"STO_CUDA_ENTRY STV_DEFAULT"
_Z17matrixMultiplyGPUPKfS0_Pfi:
.text._Z17matrixMultiplyGPUPKfS0_Pfi:
[----:B------:R-:W-:Y:S01]  /*0000*/  LDC R1, c[0x0][0x37c] ;  /* 0x0000df00ff017b82 */ /* 0x000fe20000000800 */
[----:B------:R-:W0:Y:S07]  /*0010*/  S2R R0, SR_TID.Y ;  /* 0x0000000000007919 */ /* 0x000e2e0000002200 */
[----:B------:R-:W0:Y:S01]  /*0020*/  S2UR UR4, SR_CTAID.Y ;  /* 0x00000000000479c3 */ /* 0x000e220000002600 */
[----:B------:R-:W1:Y:S01]  /*0030*/  LDCU UR20, c[0x0][0x398] ;  /* 0x00007300ff1477ac */ /* 0x000e620008000800 */
[----:B------:R-:W2:Y:S06]  /*0040*/  S2R R3, SR_TID.X ;  /* 0x0000000000037919 */ /* 0x000eac0000002100 */
[----:B------:R-:W0:Y:S08]  /*0050*/  LDC R13, c[0x0][0x364] ;  /* 0x0000d900ff0d7b82 */ /* 0x000e300000000800 */
[----:B------:R-:W2:Y:S08]  /*0060*/  S2UR UR5, SR_CTAID.X ;  /* 0x00000000000579c3 */ /* 0x000eb00000002500 */
[----:B------:R-:W2:Y:S01]  /*0070*/  LDC R2, c[0x0][0x360] ;  /* 0x0000d800ff027b82 */ /* 0x000ea20000000800 */
[----:B0-----:R-:W-:-:S02]  /*0080*/  IMAD R13, R13, UR4, R0 ;  /* 0x000000040d0d7c24 */ /* 0x001fc4000f8e0200 */
[----:B--2---:R-:W-:-:S05]  /*0090*/  IMAD R0, R2, UR5, R3 ;  /* 0x0000000502007c24 */ /* 0x004fca000f8e0203 */
[----:B------:R-:W-:-:S04]  /*00a0*/  VIMNMX R2, PT, PT, R13, R0, !PT ;  /* 0x000000000d027248 */ /* 0x000fc80007fe0100 */
[----:B-1----:R-:W-:-:S13]  /*00b0*/  ISETP.GE.AND P0, PT, R2, UR20, PT ;  /* 0x0000001402007c0c */ /* 0x002fda000bf06270 */
[----:B------:R-:W-:Y:S05]  /*00c0*/  @P0 EXIT ;  /* 0x000000000000094d */ /* 0x000fea0003800000 */
[----:B------:R-:W-:Y:S01]  /*00d0*/  UISETP.GE.U32.AND UP0, UPT, UR20, 0x8, UPT ;  /* 0x000000081400788c */ /* 0x000fe2000bf06070 */
[----:B------:R-:W-:Y:S02]  /*00e0*/  HFMA2 R12, -RZ, RZ, 0, 0 ;  /* 0x00000000ff0c7431 */ /* 0x000fe400000001ff */
[----:B------:R-:W-:Y:S01]  /*00f0*/  IMAD R13, R13, UR20, RZ ;  /* 0x000000140d0d7c24 */ /* 0x000fe2000f8e02ff */
[----:B------:R-:W-:Y:S01]  /*0100*/  UMOV UR4, URZ ;  /* 0x000000ff00047c82 */ /* 0x000fe20008000000 */
[----:B------:R-:W0:Y:S04]  /*0110*/  LDCU.64 UR18, c[0x0][0x358] ;  /* 0x00006b00ff1277ac */ /* 0x000e280008000a00 */
[----:B------:R-:W-:Y:S05]  /*0120*/  BRA.U !UP0, `(.L_x_0) ;  /* 0x0000000508047547 */ /* 0x000fea000b800000 */
[----:B------:R-:W1:Y:S01]  /*0130*/  LDCU.128 UR24, c[0x0][0x380] ;  /* 0x00007000ff1877ac */ /* 0x000e620008000c00 */
[----:B------:R-:W-:Y:S02]  /*0140*/  MOV R12, RZ ;  /* 0x000000ff000c7202 */ /* 0x000fe40000000f00 */
[----:B------:R-:W-:Y:S01]  /*0150*/  MOV R14, R0 ;  /* 0x00000000000e7202 */ /* 0x000fe20000000f00 */
[----:B------:R-:W-:-:S04]  /*0160*/  ULOP3.LUT UR4, UR20, 0x7ffffff8, URZ, 0xc0, !UPT ;  /* 0x7ffffff814047892 */ /* 0x000fc8000f8ec0ff */
[----:B------:R-:W-:Y:S01]  /*0170*/  UIADD3 UR5, UPT, UPT, -UR4, URZ, URZ ;  /* 0x000000ff04057290 */ /* 0x000fe2000fffe1ff */
[----:B-1----:R-:W-:Y:S01]  /*0180*/  MOV R2, UR24 ;  /* 0x0000001800027c02 */ /* 0x002fe20008000f00 */
[----:B------:R-:W-:Y:S01]  /*0190*/  UIMAD.WIDE UR6, UR20, 0x8, UR26 ;  /* 0x00000008140678a5 */ /* 0x000fe2000f8e021a */
[----:B------:R-:W-:Y:S01]  /*01a0*/  MOV R3, UR25 ;  /* 0x0000001900037c02 */ /* 0x000fe20008000f00 */
[----:B------:R-:W-:Y:S02]  /*01b0*/  UIMAD.WIDE UR8, UR20, 0xc, UR26 ;  /* 0x0000000c140878a5 */ /* 0x000fe4000f8e021a */
[----:B------:R-:W-:Y:S01]  /*01c0*/  UIMAD.WIDE UR10, UR20, 0x10, UR26 ;  /* 0x00000010140a78a5 */ /* 0x000fe2000f8e021a */
[----:B------:R-:W-:Y:S01]  /*01d0*/  IMAD.WIDE.U32 R2, R13, 0x4, R2 ;  /* 0x000000040d027825 */ /* 0x000fe200078e0002 */
[----:B------:R-:W-:Y:S02]  /*01e0*/  UIMAD.WIDE UR12, UR20, 0x14, UR26 ;  /* 0x00000014140c78a5 */ /* 0x000fe4000f8e021a */
[----:B------:R-:W-:Y:S01]  /*01f0*/  UIMAD.WIDE UR14, UR20, 0x18, UR26 ;  /* 0x00000018140e78a5 */ /* 0x000fe2000f8e021a */
[----:B------:R-:W-:Y:S01]  /*0200*/  IADD3 R2, P0, PT, R2, 0x10, RZ ;  /* 0x0000001002027810 */ /* 0x000fe20007f1e0ff */
[----:B------:R-:W-:-:S03]  /*0210*/  UIMAD.WIDE UR16, UR20, 0x1c, UR26 ;  /* 0x0000001c141078a5 */ /* 0x000fc6000f8e021a */
[----:B------:R-:W-:-:S09]  /*0220*/  IADD3.X R3, PT, PT, RZ, R3, RZ, P0, !PT ;  /* 0x00000003ff037210 */ /* 0x000fd200007fe4ff */
.L_x_1:
[----:B------:R-:W-:Y:S01]  /*0230*/  UIMAD.WIDE UR22, UR20, 0x4, UR26 ;  /* 0x00000004141678a5 */ /* 0x000fe2000f8e021a */
[----:B------:R-:W-:Y:S02]  /*0240*/  IMAD.MOV.U32 R23, RZ, RZ, 0x4 ;  /* 0x00000004ff177424 */ /* 0x000fe400078e00ff */
[----:B------:R-:W-:Y:S01]  /*0250*/  HFMA2 R11, -RZ, RZ, 0, 2.384185791015625e-07 ;  /* 0x00000004ff0b7431 */ /* 0x000fe200000001ff */
[----:B------:R-:W-:Y:S01]  /*0260*/  MOV R25, 0x4 ;  /* 0x0000000400197802 */ /* 0x000fe20000000f00 */
[----:B0-----:R-:W2:Y:S01]  /*0270*/  LDG.E R21, desc[UR18][R2.64+-0x10] ;  /* 0xfffff01202157981 */ /* 0x001ea2000c1e1900 */
[C---:B------:R-:W-:Y:S01]  /*0280*/  IMAD.WIDE R22, R14.reuse, R23, UR26 ;  /* 0x0000001a0e167e25 */ /* 0x040fe2000f8e0217 */
[----:B------:R-:W-:Y:S02]  /*0290*/  MOV R8, UR22 ;  /* 0x0000001600087c02 */ /* 0x000fe40008000f00 */
[----:B------:R-:W-:Y:S01]  /*02a0*/  MOV R9, UR23 ;  /* 0x0000001700097c02 */ /* 0x000fe20008000f00 */
[----:B------:R-:W3:Y:S02]  /*02b0*/  LDG.E R19, desc[UR18][R2.64+-0xc] ;  /* 0xfffff41202137981 */ /* 0x000ee4000c1e1900 */
[----:B------:R-:W-:-:S02]  /*02c0*/  IMAD.WIDE R8, R14, 0x4, R8 ;  /* 0x000000040e087825 */ /* 0x000fc400078e0208 */
[----:B------:R-:W2:Y:S01]  /*02d0*/  LDG.E R22, desc[UR18][R22.64] ;  /* 0x0000001216167981 */ /* 0x000ea2000c1e1900 */
[----:B------:R-:W-:Y:S01]  /*02e0*/  MOV R5, 0x4 ;  /* 0x0000000400057802 */ /* 0x000fe20000000f00 */
[C---:B------:R-:W-:Y:S02]  /*02f0*/  IMAD.WIDE R24, R14.reuse, R25, UR6 ;  /* 0x000000060e187e25 */ /* 0x040fe4000f8e0219 */
[----:B------:R0:W3:Y:S02]  /*0300*/  LDG.E R20, desc[UR18][R8.64] ;  /* 0x0000001208147981 */ /* 0x0000e4000c1e1900 */
[----:B------:R-:W-:Y:S02]  /*0310*/  IMAD.WIDE R10, R14, R11, UR8 ;  /* 0x000000080e0a7e25 */ /* 0x000fe4000f8e020b */
[----:B------:R-:W4:Y:S04]  /*0320*/  LDG.E R18, desc[UR18][R24.64] ;  /* 0x0000001218127981 */ /* 0x000f28000c1e1900 */
[----:B------:R-:W4:Y:S01]  /*0330*/  LDG.E R17, desc[UR18][R2.64+-0x8] ;  /* 0xfffff81202117981 */ /* 0x000f22000c1e1900 */
[----:B0-----:R-:W-:-:S02]  /*0340*/  HFMA2 R9, -RZ, RZ, 0, 2.384185791015625e-07 ;  /* 0x00000004ff097431 */ /* 0x001fc400000001ff */
[----:B------:R-:W-:Y:S01]  /*0350*/  IMAD.MOV.U32 R7, RZ, RZ, 0x4 ;  /* 0x00000004ff077424 */ /* 0x000fe200078e00ff */
[----:B------:R0:W5:Y:S01]  /*0360*/  LDG.E R16, desc[UR18][R10.64] ;  /* 0x000000120a107981 */ /* 0x000162000c1e1900 */
[----:B------:R-:W-:-:S03]  /*0370*/  IMAD.WIDE R4, R14, R5, UR10 ;  /* 0x0000000a0e047e25 */ /* 0x000fc6000f8e0205 */
[----:B------:R-:W5:Y:S01]  /*0380*/  LDG.E R15, desc[UR18][R2.64+-0x4] ;  /* 0xfffffc12020f7981 */ /* 0x000f62000c1e1900 */
[C---:B------:R-:W-:Y:S01]  /*0390*/  IMAD.WIDE R6, R14.reuse, R7, UR12 ;  /* 0x0000000c0e067e25 */ /* 0x040fe2000f8e0207 */
[----:B------:R-:W-:Y:S02]  /*03a0*/  MOV R27, 0x4 ;  /* 0x00000004001b7802 */ /* 0x000fe40000000f00 */
[----:B------:R1:W5:Y:S01]  /*03b0*/  LDG.E R4, desc[UR18][R4.64] ;  /* 0x0000001204047981 */ /* 0x000362000c1e1900 */
[----:B------:R-:W-:-:S03]  /*03c0*/  IMAD.WIDE R8, R14, R9, UR14 ;  /* 0x0000000e0e087e25 */ /* 0x000fc6000f8e0209 */
[----:B------:R-:W5:Y:S01]  /*03d0*/  LDG.E R23, desc[UR18][R2.64] ;  /* 0x0000001202177981 */ /* 0x000f62000c1e1900 */
[----:B0-----:R-:W-:-:S03]  /*03e0*/  IMAD.WIDE R10, R14, R27, UR16 ;  /* 0x000000100e0a7e25 */ /* 0x001fc6000f8e021b */
[----:B------:R-:W5:Y:S04]  /*03f0*/  LDG.E R7, desc[UR18][R6.64] ;  /* 0x0000001206077981 */ /* 0x000f68000c1e1900 */
[----:B------:R-:W5:Y:S04]  /*0400*/  LDG.E R24, desc[UR18][R2.64+0x4] ;  /* 0x0000041202187981 */ /* 0x000f68000c1e1900 */
[----:B------:R-:W5:Y:S04]  /*0410*/  LDG.E R8, desc[UR18][R8.64] ;  /* 0x0000001208087981 */ /* 0x000f68000c1e1900 */
[----:B------:R-:W5:Y:S04]  /*0420*/  LDG.E R25, desc[UR18][R2.64+0x8] ;  /* 0x0000081202197981 */ /* 0x000f68000c1e1900 */
[----:B------:R-:W5:Y:S04]  /*0430*/  LDG.E R10, desc[UR18][R10.64] ;  /* 0x000000120a0a7981 */ /* 0x000f68000c1e1900 */
[----:B------:R0:W5:Y:S01]  /*0440*/  LDG.E R27, desc[UR18][R2.64+0xc] ;  /* 0x00000c12021b7981 */ /* 0x000162000c1e1900 */
[----:B------:R-:W-:-:S04]  /*0450*/  UIADD3 UR5, UPT, UPT, UR5, 0x8, URZ ;  /* 0x0000000805057890 */ /* 0x000fc8000fffe0ff */
[----:B------:R-:W-:Y:S01]  /*0460*/  UISETP.NE.AND UP0, UPT, UR5, URZ, UPT ;  /* 0x000000ff0500728c */ /* 0x000fe2000bf05270 */
[----:B-1----:R-:W-:Y:S02]  /*0470*/  MOV R5, UR20 ;  /* 0x0000001400057c02 */ /* 0x002fe40008000f00 */
[----:B0-----:R-:W-:Y:S02]  /*0480*/  IADD3 R2, P0, PT, R2, 0x20, RZ ;  /* 0x0000002002027810 */ /* 0x001fe40007f1e0ff */
[----:B------:R-:W-:Y:S02]  /*0490*/  LEA R14, R5, R14, 0x3 ;  /* 0x0000000e050e7211 */ /* 0x000fe400078e18ff */
[----:B------:R-:W-:Y:S01]  /*04a0*/  IADD3.X R3, PT, PT, RZ, R3, RZ, P0, !PT ;  /* 0x00000003ff037210 */ /* 0x000fe200007fe4ff */
[----:B--2---:R-:W-:-:S04]  /*04b0*/  FFMA R22, R21, R22, R12 ;  /* 0x0000001615167223 */ /* 0x004fc8000000000c */
[----:B---3--:R-:W-:-:S04]  /*04c0*/  FFMA R20, R19, R20, R22 ;  /* 0x0000001413147223 */ /* 0x008fc80000000016 */
[----:B----4-:R-:W-:-:S04]  /*04d0*/  FFMA R18, R17, R18, R20 ;  /* 0x0000001211127223 */ /* 0x010fc80000000014 */
[----:B-----5:R-:W-:-:S04]  /*04e0*/  FFMA R16, R15, R16, R18 ;  /* 0x000000100f107223 */ /* 0x020fc80000000012 */
[----:B------:R-:W-:-:S04]  /*04f0*/  FFMA R23, R23, R4, R16 ;  /* 0x0000000417177223 */ /* 0x000fc80000000010 */
[----:B------:R-:W-:-:S04]  /*0500*/  FFMA R24, R24, R7, R23 ;  /* 0x0000000718187223 */ /* 0x000fc80000000017 */
[----:B------:R-:W-:-:S04]  /*0510*/  FFMA R8, R25, R8, R24 ;  /* 0x0000000819087223 */ /* 0x000fc80000000018 */
[----:B------:R-:W-:Y:S01]  /*0520*/  FFMA R12, R27, R10, R8 ;  /* 0x0000000a1b0c7223 */ /* 0x000fe20000000008 */
[----:B------:R-:W-:Y:S06]  /*0530*/  BRA.U UP0, `(.L_x_1) ;  /* 0xfffffffd003c7547 */ /* 0x000fec000b83ffff */
.L_x_0:
[----:B------:R-:W-:-:S04]  /*0540*/  ULOP3.LUT UR6, UR20, 0x7, URZ, 0xc0, !UPT ;  /* 0x0000000714067892 */ /* 0x000fc8000f8ec0ff */
[----:B------:R-:W-:-:S09]  /*0550*/  UISETP.NE.AND UP0, UPT, UR6, URZ, UPT ;  /* 0x000000ff0600728c */ /* 0x000fd2000bf05270 */
[----:B------:R-:W-:Y:S05]  /*0560*/  BRA.U !UP0, `(.L_x_2) ;  /* 0x0000000508387547 */ /* 0x000fea000b800000 */
[----:B------:R-:W-:Y:S02]  /*0570*/  UISETP.GE.U32.AND UP0, UPT, UR6, 0x4, UPT ;  /* 0x000000040600788c */ /* 0x000fe4000bf06070 */
[----:B------:R-:W-:-:S04]  /*0580*/  ULOP3.LUT UR5, UR20, 0x3, URZ, 0xc0, !UPT ;  /* 0x0000000314057892 */ /* 0x000fc8000f8ec0ff */
[----:B------:R-:W-:-:S03]  /*0590*/  UISETP.NE.AND UP1, UPT, UR5, URZ, UPT ;  /* 0x000000ff0500728c */ /* 0x000fc6000bf25270 */
[----:B------:R-:W-:Y:S08]  /*05a0*/  BRA.U !UP0, `(.L_x_3) ;  /* 0x00000001087c7547 */ /* 0x000ff0000b800000 */
[----:B------:R-:W1:Y:S01]  /*05b0*/  LDC.64 R6, c[0x0][0x388] ;  /* 0x0000e200ff067b82 */ /* 0x000e620000000a00 */
[----:B------:R-:W2:Y:S01]  /*05c0*/  LDCU.64 UR6, c[0x0][0x380] ;  /* 0x00007000ff0677ac */ /* 0x000ea20008000a00 */
[----:B------:R-:W-:Y:S01]  /*05d0*/  IMAD.U32 R9, RZ, RZ, UR4 ;  /* 0x00000004ff097e24 */ /* 0x000fe2000f8e00ff */
[C---:B------:R-:W-:Y:S02]  /*05e0*/  IADD3 R3, PT, PT, R13.reuse, UR4, RZ ;  /* 0x000000040d037c10 */ /* 0x040fe4000fffe0ff */
[----:B------:R-:W-:Y:S01]  /*05f0*/  IADD3 R10, P0, PT, R13, UR4, RZ ;  /* 0x000000040d0a7c10 */ /* 0x000fe2000ff1e0ff */
[----:B------:R-:W-:Y:S01]  /*0600*/  IMAD R9, R9, UR20, R0 ;  /* 0x0000001409097c24 */ /* 0x000fe2000f8e0200 */
[----:B------:R-:W-:Y:S01]  /*0610*/  MOV R11, UR20 ;  /* 0x00000014000b7c02 */ /* 0x000fe20008000f00 */
[----:B------:R-:W3:Y:S01]  /*0620*/  LDC.64 R4, c[0x0][0x380] ;  /* 0x0000e000ff047b82 */ /* 0x000ee20000000a00 */
[----:B------:R-:W-:Y:S01]  /*0630*/  MOV R15, UR20 ;  /* 0x00000014000f7c02 */ /* 0x000fe20008000f00 */
[----:B-1----:R-:W-:Y:S01]  /*0640*/  IMAD.WIDE R6, R9, 0x4, R6 ;  /* 0x0000000409067825 */ /* 0x002fe200078e0206 */
[----:B------:R-:W-:-:S05]  /*0650*/  MOV R9, UR20 ;  /* 0x0000001400097c02 */ /* 0x000fca0008000f00 */
[----:B------:R-:W-:Y:S02]  /*0660*/  IMAD.WIDE R8, R9, 0x4, R6 ;  /* 0x0000000409087825 */ /* 0x000fe400078e0206 */
[----:B0-----:R-:W4:Y:S02]  /*0670*/  LDG.E R6, desc[UR18][R6.64] ;  /* 0x0000001206067981 */ /* 0x001f24000c1e1900 */
[----:B---3--:R-:W-:Y:S01]  /*0680*/  IMAD.WIDE.U32 R4, R3, 0x4, R4 ;  /* 0x0000000403047825 */ /* 0x008fe200078e0004 */
[----:B------:R-:W-:Y:S01]  /*0690*/  IADD3.X R3, PT, PT, RZ, RZ, RZ, P0, !PT ;  /* 0x000000ffff037210 */ /* 0x000fe200007fe4ff */
[----:B------:R-:W3:Y:S01]  /*06a0*/  LDG.E R17, desc[UR18][R8.64] ;  /* 0x0000001208117981 */ /* 0x000ee2000c1e1900 */
[----:B--2---:R-:W-:-:S03]  /*06b0*/  LEA R2, P0, R10, UR6, 0x2 ;  /* 0x000000060a027c11 */ /* 0x004fc6000f8010ff */
[----:B------:R-:W4:Y:S01]  /*06c0*/  LDG.E R5, desc[UR18][R4.64] ;  /* 0x0000001204057981 */ /* 0x000f22000c1e1900 */
[----:B------:R-:W-:Y:S01]  /*06d0*/  LEA.HI.X R3, R10, UR7, R3, 0x2, P0 ;  /* 0x000000070a037c11 */ /* 0x000fe200080f1403 */
[----:B------:R-:W-:-:S04]  /*06e0*/  IMAD.WIDE R10, R11, 0x4, R8 ;  /* 0x000000040b0a7825 */ /* 0x000fc800078e0208 */
[----:B------:R-:W3:Y:S01]  /*06f0*/  LDG.E R16, desc[UR18][R2.64+0x4] ;  /* 0x0000041202107981 */ /* 0x000ee2000c1e1900 */
[----:B------:R-:W-:-:S03]  /*0700*/  IMAD.WIDE R14, R15, 0x4, R10 ;  /* 0x000000040f0e7825 */ /* 0x000fc600078e020a */
[----:B------:R-:W2:Y:S04]  /*0710*/  LDG.E R19, desc[UR18][R10.64] ;  /* 0x000000120a137981 */ /* 0x000ea8000c1e1900 */
[----:B------:R-:W2:Y:S04]  /*0720*/  LDG.E R18, desc[UR18][R2.64+0x8] ;  /* 0x0000081202127981 */ /* 0x000ea8000c1e1900 */
[----:B------:R-:W5:Y:S04]  /*0730*/  LDG.E R20, desc[UR18][R2.64+0xc] ;  /* 0x00000c1202147981 */ /* 0x000f68000c1e1900 */
[----:B------:R-:W5:Y:S01]  /*0740*/  LDG.E R14, desc[UR18][R14.64] ;  /* 0x000000120e0e7981 */ /* 0x000f62000c1e1900 */
[----:B------:R-:W-:Y:S01]  /*0750*/  UIADD3 UR4, UPT, UPT, UR4, 0x4, URZ ;  /* 0x0000000404047890 */ /* 0x000fe2000fffe0ff */
[----:B----4-:R-:W-:-:S04]  /*0760*/  FFMA R5, R5, R6, R12 ;  /* 0x0000000605057223 */ /* 0x010fc8000000000c */
[----:B---3--:R-:W-:-:S04]  /*0770*/  FFMA R5, R16, R17, R5 ;  /* 0x0000001110057223 */ /* 0x008fc80000000005 */
[----:B--2---:R-:W-:-:S04]  /*0780*/  FFMA R5, R18, R19, R5 ;  /* 0x0000001312057223 */ /* 0x004fc80000000005 */
[----:B-----5:R-:W-:-:S07]  /*0790*/  FFMA R12, R20, R14, R5 ;  /* 0x0000000e140c7223 */ /* 0x020fce0000000005 */
.L_x_3:
[----:B------:R-:W-:Y:S05]  /*07a0*/  BRA.U !UP1, `(.L_x_2) ;  /* 0x0000000109a87547 */ /* 0x000fea000b800000 */
[----:B------:R-:W-:Y:S01]  /*07b0*/  UISETP.NE.AND UP0, UPT, UR5, 0x1, UPT ;  /* 0x000000010500788c */ /* 0x000fe2000bf05270 */
[----:B------:R-:W-:Y:S01]  /*07c0*/  MOV R7, UR4 ;  /* 0x0000000400077c02 */ /* 0x000fe20008000f00 */
[----:B------:R-:W-:Y:S02]  /*07d0*/  ULOP3.LUT UR5, UR20, 0x1, URZ, 0xc0, !UPT ;  /* 0x0000000114057892 */ /* 0x000fe4000f8ec0ff */
[----:B------:R-:W-:Y:S02]  /*07e0*/  MOV R15, UR20 ;  /* 0x00000014000f7c02 */ /* 0x000fe40008000f00 */
[----:B------:R-:W-:Y:S01]  /*07f0*/  UISETP.NE.U32.AND UP1, UPT, UR5, 0x1, UPT ;  /* 0x000000010500788c */ /* 0x000fe2000bf25070 */
[----:B------:R-:W-:-:S04]  /*0800*/  PLOP3.LUT P1, PT, PT, PT, UP0, 0x80, 0x8 ;  /* 0x000000000008781c */ /* 0x000fc80003f2f008 */
[----:B------:R-:W1:Y:S01]  /*0810*/  @UP0 LDCU.128 UR8, c[0x0][0x380] ;  /* 0x00007000ff0807ac */ /* 0x000e620008000c00 */
[----:B------:R-:W-:Y:S01]  /*0820*/  PLOP3.LUT P0, PT, PT, PT, UP1, 0x80, 0x8 ;  /* 0x000000000008781c */ /* 0x000fe20003f0f018 */
[----:B------:R-:W2:Y:S04]  /*0830*/  @UP0 LDCU.64 UR6, c[0x0][0x380] ;  /* 0x00007000ff0607ac */ /* 0x000ea80008000a00 */
[----:B------:R-:W3:Y:S03]  /*0840*/  @!UP1 LDCU.128 UR12, c[0x0][0x380] ;  /* 0x00007000ff0c97ac */ /* 0x000ee60008000c00 */
[C---:B------:R-:W-:Y:S02]  /*0850*/  @P1 IADD3 R3, PT, PT, R13.reuse, UR4, RZ ;  /* 0x000000040d031c10 */ /* 0x040fe4000fffe0ff */
[----:B------:R-:W-:Y:S01]  /*0860*/  @P1 IADD3 R6, P2, PT, R13, UR4, RZ ;  /* 0x000000040d061c10 */ /* 0x000fe2000ff5e0ff */
[----:B------:R-:W-:Y:S01]  /*0870*/  @UP0 UIADD3 UR4, UPT, UPT, UR4, 0x2, URZ ;  /* 0x0000000204040890 */ /* 0x000fe2000fffe0ff */
[----:B-1----:R-:W-:Y:S01]  /*0880*/  MOV R11, UR9 ;  /* 0x00000009000b7c02 */ /* 0x002fe20008000f00 */
[----:B------:R-:W-:Y:S01]  /*0890*/  IMAD.U32 R10, RZ, RZ, UR8 ;  /* 0x00000008ff0a7e24 */ /* 0x000fe2000f8e00ff */
[----:B------:R-:W-:-:S02]  /*08a0*/  MOV R4, UR10 ;  /* 0x0000000a00047c02 */ /* 0x000fc40008000f00 */
[----:B------:R-:W-:Y:S01]  /*08b0*/  MOV R5, UR11 ;  /* 0x0000000b00057c02 */ /* 0x000fe20008000f00 */
[----:B------:R-:W-:-:S04]  /*08c0*/  @P1 IMAD.WIDE.U32 R10, R3, 0x4, R10 ;  /* 0x00000004030a1825 */ /* 0x000fc800078e000a */
[----:B------:R-:W-:Y:S01]  /*08d0*/  @P1 IMAD R3, R7, UR20, R0 ;  /* 0x0000001407031c24 */ /* 0x000fe2000f8e0200 */
[----:B------:R-:W-:Y:S01]  /*08e0*/  @P1 IADD3.X R7, PT, PT, RZ, RZ, RZ, P2, !PT ;  /* 0x000000ffff071210 */ /* 0x000fe200017fe4ff */
[----:B------:R-:W-:Y:S01]  /*08f0*/  IMAD.U32 R19, RZ, RZ, UR4 ;  /* 0x00000004ff137e24 */ /* 0x000fe2000f8e00ff */
[C---:B--2---:R-:W-:Y:S01]  /*0900*/  @P1 LEA R2, P2, R6.reuse, UR6, 0x2 ;  /* 0x0000000606021c11 */ /* 0x044fe2000f8410ff */
[----:B------:R-:W-:Y:S01]  /*0910*/  @P1 IMAD.WIDE R4, R3, 0x4, R4 ;  /* 0x0000000403041825 */ /* 0x000fe200078e0204 */
[----:B------:R-:W-:Y:S01]  /*0920*/  @!P0 IADD3 R17, PT, PT, R13, UR4, RZ ;  /* 0x000000040d118c10 */ /* 0x000fe2000fffe0ff */
[----:B0-----:R-:W2:Y:S01]  /*0930*/  @P1 LDG.E R11, desc[UR18][R10.64] ;  /* 0x000000120a0b1981 */ /* 0x001ea2000c1e1900 */
[----:B------:R-:W-:Y:S01]  /*0940*/  @P1 LEA.HI.X R3, R6, UR7, R7, 0x2, P2 ;  /* 0x0000000706031c11 */ /* 0x000fe200090f1407 */
[----:B------:R-:W-:Y:S01]  /*0950*/  @!P0 IMAD R19, R19, UR20, R0 ;  /* 0x0000001413138c24 */ /* 0x000fe2000f8e0200 */
[----:B---3--:R-:W-:Y:S01]  /*0960*/  MOV R6, UR12 ;  /* 0x0000000c00067c02 */ /* 0x008fe20008000f00 */
[----:B------:R-:W-:Y:S01]  /*0970*/  @P1 IMAD.WIDE R14, R15, 0x4, R4 ;  /* 0x000000040f0e1825 */ /* 0x000fe200078e0204 */
[----:B------:R-:W-:Y:S01]  /*0980*/  MOV R7, UR13 ;  /* 0x0000000d00077c02 */ /* 0x000fe20008000f00 */
[----:B------:R-:W2:Y:S01]  /*0990*/  @P1 LDG.E R4, desc[UR18][R4.64] ;  /* 0x0000001204041981 */ /* 0x000ea2000c1e1900 */
[----:B------:R-:W-:-:S02]  /*09a0*/  MOV R8, UR14 ;  /* 0x0000000e00087c02 */ /* 0x000fc40008000f00 */
[----:B------:R-:W-:Y:S01]  /*09b0*/  MOV R9, UR15 ;  /* 0x0000000f00097c02 */ /* 0x000fe20008000f00 */
[----:B------:R-:W-:Y:S01]  /*09c0*/  @!P0 IMAD.WIDE.U32 R6, R17, 0x4, R6 ;  /* 0x0000000411068825 */ /* 0x000fe200078e0006 */
[----:B------:R-:W3:Y:S03]  /*09d0*/  @P1 LDG.E R14, desc[UR18][R14.64] ;  /* 0x000000120e0e1981 */ /* 0x000ee6000c1e1900 */
[----:B------:R-:W-:Y:S01]  /*09e0*/  @!P0 IMAD.WIDE R8, R19, 0x4, R8 ;  /* 0x0000000413088825 */ /* 0x000fe200078e0208 */
[----:B------:R-:W3:Y:S04]  /*09f0*/  @P1 LDG.E R2, desc[UR18][R2.64+0x4] ;  /* 0x0000041202021981 */ /* 0x000ee8000c1e1900 */
[----:B------:R-:W4:Y:S04]  /*0a00*/  @!P0 LDG.E R7, desc[UR18][R6.64] ;  /* 0x0000001206078981 */ /* 0x000f28000c1e1900 */
[----:B------:R-:W4:Y:S01]  /*0a10*/  @!P0 LDG.E R8, desc[UR18][R8.64] ;  /* 0x0000001208088981 */ /* 0x000f22000c1e1900 */
[----:B--2---:R-:W-:-:S04]  /*0a20*/  @P1 FFMA R11, R11, R4, R12 ;  /* 0x000000040b0b1223 */ /* 0x004fc8000000000c */
[----:B---3--:R-:W-:-:S04]  /*0a30*/  @P1 FFMA R12, R2, R14, R11 ;  /* 0x0000000e020c1223 */ /* 0x008fc8000000000b */
[----:B----4-:R-:W-:-:S07]  /*0a40*/  @!P0 FFMA R12, R7, R8, R12 ;  /* 0x00000008070c8223 */ /* 0x010fce000000000c */
.L_x_2:
[----:B------:R-:W1:Y:S01]  /*0a50*/  LDC.64 R2, c[0x0][0x390] ;  /* 0x0000e400ff027b82 */ /* 0x000e620000000a00 */
[----:B------:R-:W-:-:S05]  /*0a60*/  IADD3 R13, PT, PT, R0, R13, RZ ;  /* 0x0000000d000d7210 */ /* 0x000fca0007ffe0ff */
[----:B-1----:R-:W-:-:S05]  /*0a70*/  IMAD.WIDE R2, R13, 0x4, R2 ;  /* 0x000000040d027825 */ /* 0x002fca00078e0202 */
[----:B0-----:R-:W-:Y:S01]  /*0a80*/  STG.E desc[UR18][R2.64], R12 ;  /* 0x0000000c02007986 */ /* 0x001fe2000c101912 */
[----:B------:R-:W-:Y:S05]  /*0a90*/  EXIT ;  /* 0x000000000000794d */ /* 0x000fea0003800000 */
.L_x_4:
[----:B------:R-:W-:-:S00]  /*0aa0*/  BRA `(.L_x_4) ;  /* 0xfffffffc00fc7947 */ /* 0x000fc0000383ffff */
[----:B------:R-:W-:-:S00]  /*0ab0*/  NOP ;  /* 0x0000000000007918 */ /* 0x000fc00000000000 */
        /* <DEDUP_REMOVED lines=12> */
.L_x_5:


//--------------------- .nv.shared.reserved.0     --------------------------
	.section	.nv.shared.reserved.0,"aw",@nobits
	.weak		__nv_reservedSMEM_offset_0_alias
	.size		__nv_reservedSMEM_offset_0_alias, 0, 64
	.other		__nv_reservedSMEM_offset_0_alias,@"STO_CUDA_RESERVED_SHARED STV_DEFAULT"
__nv_reservedSMEM_offset_0_alias:
	.zero		0
	.zero		64


//--------------------- .nv.constant0._Z17matrixMultiplyGPUPKfS0_Pfi --------------------------
	.section	.nv.constant0._Z17matrixMultiplyGPUPKfS0_Pfi,"a",@progbits
	.sectionflags	@""
	.align	4
.nv.constant0._Z17matrixMultiplyGPUPKfS0_Pfi:
	.zero		924


//--------------------- SYMBOLS --------------------------

	.type		.nv.reservedSmem.offset0,@object
	.size		.nv.reservedSmem.offset0,0x4
